	.headerflags	@"EF_CUDA_TEXMODE_UNIFIED EF_CUDA_64BIT_ADDRESS EF_CUDA_ACCELERATORS EF_CUDA_SM90 EF_CUDA_VIRTUAL_SM(EF_CUDA_SM90)"
	.elftype	@"ET_EXEC"


//--------------------- .nv.info                  --------------------------
	.section	.nv.info,"",@"SHT_CUDA_INFO"
	.align	4


	//----- nvinfo : EIATTR_REGCOUNT
	.align		4
        /*0000*/ 	.byte	0x04, 0x2f
        /*0002*/ 	.short	(.L_1 - .L_0)
	.align		4
.L_0:
        /*0004*/ 	.word	index@(triton_poi_fused_mean_sub_1)
        /*0008*/ 	.word	0x00000014


	//----- nvinfo : EIATTR_MIN_STACK_SIZE
	.align		4
.L_1:
        /*000c*/ 	.byte	0x04, 0x12
        /*000e*/ 	.short	(.L_3 - .L_2)
	.align		4
.L_2:
        /*0010*/ 	.word	index@(triton_poi_fused_mean_sub_1)
        /*0014*/ 	.word	0x00000000


	//----- nvinfo : EIATTR_FRAME_SIZE
	.align		4
.L_3:
        /*0018*/ 	.byte	0x04, 0x11
        /*001a*/ 	.short	(.L_5 - .L_4)
	.align		4
.L_4:
        /*001c*/ 	.word	index@(triton_poi_fused_mean_sub_1)
        /*0020*/ 	.word	0x00000000


	//----- nvinfo : EIATTR_MIN_STACK_SIZE
	.align		4
.L_5:
        /*0024*/ 	.byte	0x04, 0x12
        /*0026*/ 	.short	(.L_7 - .L_6)
	.align		4
.L_6:
        /*0028*/ 	.word	index@(triton_poi_fused_mean_sub_1)
        /*002c*/ 	.word	0x00000000
.L_7:


//--------------------- .nv.info.triton_poi_fused_mean_sub_1 --------------------------
	.section	.nv.info.triton_poi_fused_mean_sub_1,"",@"SHT_CUDA_INFO"
	.sectionflags	@""
	.align	4


	//----- nvinfo : EIATTR_CUDA_API_VERSION
	.align		4
        /*0000*/ 	.byte	0x04, 0x37
        /*0002*/ 	.short	(.L_9 - .L_8)
.L_8:
        /*0004*/ 	.word	0x0000007c


	//----- nvinfo : EIATTR_KPARAM_INFO
	.align		4
.L_9:
        /*0008*/ 	.byte	0x04, 0x17
        /*000a*/ 	.short	(.L_11 - .L_10)
.L_10:
        /*000c*/ 	.word	0x00000000
        /*0010*/ 	.short	0x0002
        /*0012*/ 	.short	0x0010
        /*0014*/ 	.byte	0x00, 0xf0, 0x11, 0x00


	//----- nvinfo : EIATTR_KPARAM_INFO
	.align		4
.L_11:
        /*0018*/ 	.byte	0x04, 0x17
        /*001a*/ 	.short	(.L_13 - .L_12)
.L_12:
        /*001c*/ 	.word	0x00000000
        /*0020*/ 	.short	0x0001
        /*0022*/ 	.short	0x0008
        /*0024*/ 	.byte	0x00, 0xf4, 0x21, 0x00


	//----- nvinfo : EIATTR_KPARAM_INFO
	.align		4
.L_13:
        /*0028*/ 	.byte	0x04, 0x17
        /*002a*/ 	.short	(.L_15 - .L_14)
.L_14:
        /*002c*/ 	.word	0x00000000
        /*0030*/ 	.short	0x0000
        /*0032*/ 	.short	0x0000
        /*0034*/ 	.byte	0x00, 0xf4, 0x21, 0x00


	//----- nvinfo : EIATTR_SPARSE_MMA_MASK
	.align		4
.L_15:
        /*0038*/ 	.byte	0x03, 0x50
        /*003a*/ 	.short	0x0000


	//----- nvinfo : EIATTR_MAXREG_COUNT
	.align		4
        /*003c*/ 	.byte	0x03, 0x1b
        /*003e*/ 	.short	0x00ff


	//----- nvinfo : EIATTR_EXIT_INSTR_OFFSETS
	.align		4
        /*0040*/ 	.byte	0x04, 0x1c
        /*0042*/ 	.short	(.L_17 - .L_16)


	//   ....[0]....
.L_16:
        /*0044*/ 	.word	0x00000260


	//   ....[1]....
        /*0048*/ 	.word	0x00000280


	//----- nvinfo : EIATTR_REQNTID
	.align		4
.L_17:
        /*004c*/ 	.byte	0x04, 0x10
        /*004e*/ 	.short	(.L_19 - .L_18)
.L_18:
        /*0050*/ 	.word	0x00000080
        /*0054*/ 	.word	0x00000001
        /*0058*/ 	.word	0x00000001


	//----- nvinfo : EIATTR_CBANK_PARAM_SIZE
	.align		4
.L_19:
        /*005c*/ 	.byte	0x03, 0x19
        /*005e*/ 	.short	0x0014


	//----- nvinfo : EIATTR_PARAM_CBANK
	.align		4
        /*0060*/ 	.byte	0x04, 0x0a
        /*0062*/ 	.short	(.L_21 - .L_20)
	.align		4
.L_20:
        /*0064*/ 	.word	index@(.nv.constant0.triton_poi_fused_mean_sub_1)
        /*0068*/ 	.short	0x0210
        /*006a*/ 	.short	0x0014


	//----- nvinfo : EIATTR_SW_WAR
	.align		4
.L_21:
        /*006c*/ 	.byte	0x04, 0x36
        /*006e*/ 	.short	(.L_23 - .L_22)
.L_22:
        /*0070*/ 	.word	0x00000008
.L_23:


//--------------------- .nv.callgraph             --------------------------
	.section	.nv.callgraph,"",@"SHT_CUDA_CALLGRAPH"
	.align	4
	.sectionentsize	8
	.align		4
        /*0000*/ 	.word	0x00000000
	.align		4
        /*0004*/ 	.word	0xffffffff
	.align		4
        /*0008*/ 	.word	0x00000000
	.align		4
        /*000c*/ 	.word	0xfffffffe
	.align		4
        /*0010*/ 	.word	0x00000000
	.align		4
        /*0014*/ 	.word	0xfffffffd
	.align		4
        /*0018*/ 	.word	0x00000000
	.align		4
        /*001c*/ 	.word	0xfffffffc


//--------------------- .text.triton_poi_fused_mean_sub_1 --------------------------
	.section	.text.triton_poi_fused_mean_sub_1,"ax",@progbits
	.align	128
        .global         triton_poi_fused_mean_sub_1
        .type           triton_poi_fused_mean_sub_1,@function
        .size           triton_poi_fused_mean_sub_1,(.L_x_1 - triton_poi_fused_mean_sub_1)
        .other          triton_poi_fused_mean_sub_1,@"STO_CUDA_ENTRY STV_DEFAULT"
triton_poi_fused_mean_sub_1:
.text.triton_poi_fused_mean_sub_1:
[----:B------:R-:W0:Y:S02]  /*0000*/  LDC R1, c[0x0][0x28] ;  /* 0x00000a00ff017b82 */ /* 0x000e240000000800 */
[----:B------:R-:W1:Y:S01]  /*0010*/  S2R R5, SR_TID.X ;  /* 0x0000000000057919 */ /* 0x000e620000002100 */
[----:B------:R-:W2:Y:S01]  /*0020*/  LDC.64 R2, c[0x0][0x210] ;  /* 0x00008400ff027b82 */ /* 0x000ea20000000a00 */
[----:B------:R-:W-:Y:S01]  /*0030*/  CS2R R14, SRZ ;  /* 0x00000000000e7805 */ /* 0x000fe2000001ff00 */
[----:B------:R-:W-:Y:S01]  /*0040*/  ULDC.64 UR4, c[0x0][0x208] ;  /* 0x0000820000047ab9 */ /* 0x000fe20000000a00 */
[----:B------:R-:W3:Y:S01]  /*0050*/  S2R R0, SR_CTAID.X ;  /* 0x0000000000007919 */ /* 0x000ee20000002500 */
[----:B-1----:R-:W-:Y:S02]  /*0060*/  LOP3.LUT R5, R5, 0x7f, RZ, 0xc0, !PT ;  /* 0x0000007f05057812 */ /* 0x002fe400078ec0ff */
[----:B---3--:R-:W-:Y:S02]  /*0070*/  SHF.R.S32.HI R4, RZ, 0x18, R0 ;  /* 0x00000018ff047819 */ /* 0x008fe40000011400 */
[----:B------:R-:W-:Y:S02]  /*0080*/  LEA R5, R0, R5, 0x7 ;  /* 0x0000000500057211 */ /* 0x000fe400078e38ff */
[----:B------:R-:W-:-:S02]  /*0090*/  SGXT R0, R4, 0x1 ;  /* 0x000000010400781a */ /* 0x000fc40000000200 */
[----:B------:R-:W-:Y:S02]  /*00a0*/  ISETP.GE.AND P0, PT, R5, 0x100, PT ;  /* 0x000001000500780c */ /* 0x000fe40003f06270 */
[CC--:B------:R-:W-:Y:S02]  /*00b0*/  LEA.HI R4, R0.reuse, R5.reuse, RZ, 0x4 ;  /* 0x0000000500047211 */ /* 0x0c0fe400078f20ff */
[----:B------:R-:W-:Y:S02]  /*00c0*/  LEA.HI R0, R0, R5, RZ, 0x6 ;  /* 0x0000000500007211 */ /* 0x000fe400078f30ff */
[----:B------:R-:W-:Y:S02]  /*00d0*/  LOP3.LUT R4, R4, 0xfffffff0, RZ, 0xc0, !PT ;  /* 0xfffffff004047812 */ /* 0x000fe400078ec0ff */
[----:B------:R-:W-:-:S04]  /*00e0*/  LOP3.LUT R0, R0, 0xffffffc0, RZ, 0xc0, !PT ;  /* 0xffffffc000007812 */ /* 0x000fc800078ec0ff */
[----:B------:R-:W-:Y:S01]  /*00f0*/  IADD3 R11, R0, R5, -R4 ;  /* 0x00000005000b7210 */ /* 0x000fe20007ffe804 */
[----:B------:R-:W-:-:S03]  /*0100*/  HFMA2.MMA R4, -RZ, RZ, 0, 0 ;  /* 0x00000000ff047435 */ /* 0x000fc600000001ff */
[----:B------:R-:W-:Y:S01]  /*0110*/  IADD3 R13, R11, 0x20, RZ ;  /* 0x000000200b0d7810 */ /* 0x000fe20007ffe0ff */
[C---:B------:R-:W-:Y:S02]  /*0120*/  VIADD R9, R11.reuse, 0x10 ;  /* 0x000000100b097836 */ /* 0x040fe40000000000 */
[----:B--2---:R-:W-:-:S04]  /*0130*/  IMAD.WIDE R6, R11, 0x4, R2 ;  /* 0x000000040b067825 */ /* 0x004fc800078e0202 */
[--C-:B------:R-:W-:Y:S01]  /*0140*/  IMAD.WIDE R8, R9, 0x4, R2.reuse ;  /* 0x0000000409087825 */ /* 0x100fe200078e0202 */
[----:B------:R1:W2:Y:S03]  /*0150*/  @!P0 LDG.E.EL R4, desc[UR4][R6.64] ;  /* 0x0000000406048981 */ /* 0x0002a6000c2e1900 */
[----:B------:R-:W-:Y:S01]  /*0160*/  VIADD R17, R11, 0x30 ;  /* 0x000000300b117836 */ /* 0x000fe20000000000 */
[----:B------:R-:W2:Y:S01]  /*0170*/  @!P0 LDG.E.EL R15, desc[UR4][R8.64] ;  /* 0x00000004080f8981 */ /* 0x000ea2000c2e1900 */
[----:B------:R-:W-:Y:S01]  /*0180*/  IMAD.WIDE R10, R13, 0x4, R2 ;  /* 0x000000040d0a7825 */ /* 0x000fe200078e0202 */
[----:B------:R-:W-:-:S03]  /*0190*/  MOV R16, RZ ;  /* 0x000000ff00107202 */ /* 0x000fc60000000f00 */
[--C-:B------:R-:W-:Y:S01]  /*01a0*/  IMAD.WIDE R12, R17, 0x4, R2.reuse ;  /* 0x00000004110c7825 */ /* 0x100fe200078e0202 */
[----:B------:R-:W3:Y:S01]  /*01b0*/  @!P0 LDG.E.EL R14, desc[UR4][R10.64] ;  /* 0x000000040a0e8981 */ /* 0x000ee2000c2e1900 */
[----:B-1----:R-:W1:Y:S02]  /*01c0*/  LDC.64 R6, c[0x0][0x218] ;  /* 0x00008600ff067b82 */ /* 0x002e640000000a00 */
[----:B------:R-:W-:Y:S01]  /*01d0*/  IMAD.MOV.U32 R0, RZ, RZ, RZ ;  /* 0x000000ffff007224 */ /* 0x000fe200078e00ff */
[----:B------:R-:W4:Y:S01]  /*01e0*/  @!P0 LDG.E.EL R16, desc[UR4][R12.64] ;  /* 0x000000040c108981 */ /* 0x000f22000c2e1900 */
[----:B------:R-:W-:-:S05]  /*01f0*/  IMAD.WIDE R2, R5, 0x4, R2 ;  /* 0x0000000405027825 */ /* 0x000fca00078e0202 */
[----:B------:R-:W5:Y:S01]  /*0200*/  @!P0 LDG.E R0, desc[UR4][R2.64] ;  /* 0x0000000402008981 */ /* 0x000f62000c1e1900 */
[----:B--2---:R-:W-:-:S04]  /*0210*/  FADD R15, R15, R4 ;  /* 0x000000040f0f7221 */ /* 0x004fc80000000000 */
[----:B---3--:R-:W-:-:S04]  /*0220*/  FADD R15, R15, R14 ;  /* 0x0000000e0f0f7221 */ /* 0x008fc80000000000 */
[----:B----4-:R-:W-:Y:S01]  /*0230*/  FADD R15, R15, R16 ;  /* 0x000000100f0f7221 */ /* 0x010fe20000000000 */
[----:B-1----:R-:W-:-:S04]  /*0240*/  IMAD.WIDE R4, R5, 0x4, R6 ;  /* 0x0000000405047825 */ /* 0x002fc800078e0206 */
[----:B-----5:R-:W-:Y:S01]  /*0250*/  FFMA R15, R15, -0.25, R0 ;  /* 0xbe8000000f0f7823 */ /* 0x020fe20000000000 */
[----:B------:R-:W-:Y:S06]  /*0260*/  @P0 EXIT ;  /* 0x000000000000094d */ /* 0x000fec0003800000 */
[----:B------:R-:W-:Y:S01]  /*0270*/  STG.E desc[UR4][R4.64], R15 ;  /* 0x0000000f04007986 */ /* 0x000fe2000c101904 */
[----:B------:R-:W-:Y:S05]  /*0280*/  EXIT ;  /* 0x000000000000794d */ /* 0x000fea0003800000 */
.L_x_0:
[----:B------:R-:W-:-:S00]  /*0290*/  BRA `(.L_x_0) ;  /* 0xfffffffc00fc7947 */ /* 0x000fc0000383ffff */
[----:B------:R-:W-:-:S00]  /*02a0*/  NOP ;  /* 0x0000000000007918 */ /* 0x000fc00000000000 */
        /* <DEDUP_REMOVED lines=13> */
.L_x_1:


//--------------------- .nv.constant0.triton_poi_fused_mean_sub_1 --------------------------
	.section	.nv.constant0.triton_poi_fused_mean_sub_1,"a",@progbits
	.sectionflags	@""
	.align	4
.nv.constant0.triton_poi_fused_mean_sub_1:
	.zero		548
